//
// Generated by NVIDIA NVVM Compiler
//
// Compiler Build ID: CL-36424714
// Cuda compilation tools, release 13.0, V13.0.88
// Based on NVVM 20.0.0
//

.version 9.0
.target sm_100
.address_size 64

	// .globl	_Z19build_composed_mapsPKiS0_iPiS1_

.visible .entry _Z19build_composed_mapsPKiS0_iPiS1_(
	.param .u64 .ptr .align 1 _Z19build_composed_mapsPKiS0_iPiS1__param_0,
	.param .u64 .ptr .align 1 _Z19build_composed_mapsPKiS0_iPiS1__param_1,
	.param .u32 _Z19build_composed_mapsPKiS0_iPiS1__param_2,
	.param .u64 .ptr .align 1 _Z19build_composed_mapsPKiS0_iPiS1__param_3,
	.param .u64 .ptr .align 1 _Z19build_composed_mapsPKiS0_iPiS1__param_4
)
{
	.reg .pred 	%p<6>;
	.reg .b32 	%r<14>;
	.reg .b64 	%rd<22>;

	ld.param.u64 	%rd5, [_Z19build_composed_mapsPKiS0_iPiS1__param_0];
	ld.param.u64 	%rd6, [_Z19build_composed_mapsPKiS0_iPiS1__param_1];
	ld.param.u32 	%r6, [_Z19build_composed_mapsPKiS0_iPiS1__param_2];
	ld.param.u64 	%rd4, [_Z19build_composed_mapsPKiS0_iPiS1__param_3];
	ld.param.u64 	%rd7, [_Z19build_composed_mapsPKiS0_iPiS1__param_4];
	cvta.to.global.u64 	%rd1, %rd7;
	cvta.to.global.u64 	%rd2, %rd6;
	cvta.to.global.u64 	%rd3, %rd5;
	mov.u32 	%r7, %ctaid.x;
	mov.u32 	%r8, %ntid.x;
	mov.u32 	%r9, %tid.x;
	mad.lo.s32 	%r1, %r7, %r8, %r9;
	setp.ge.s32 	%p1, %r1, %r6;
	@%p1 bra 	$L__BB0_6;
	mul.wide.s32 	%rd8, %r1, 4;
	add.s64 	%rd9, %rd3, %rd8;
	ld.global.u32 	%r2, [%rd9];
	setp.ge.s32 	%p2, %r2, %r6;
	mov.u32 	%r13, %r1;
	@%p2 bra 	$L__BB0_3;
	mul.wide.s32 	%rd10, %r2, 4;
	add.s64 	%rd11, %rd2, %rd10;
	ld.global.u32 	%r10, [%rd11];
	setp.lt.s32 	%p3, %r10, %r6;
	selp.b32 	%r13, %r10, %r1, %p3;
$L__BB0_3:
	cvta.to.global.u64 	%rd12, %rd4;
	add.s64 	%rd14, %rd12, %rd8;
	st.global.u32 	[%rd14], %r13;
	add.s64 	%rd15, %rd2, %rd8;
	ld.global.u32 	%r5, [%rd15];
	setp.lt.s32 	%p4, %r5, %r6;
	@%p4 bra 	$L__BB0_5;
	add.s64 	%rd17, %rd1, %rd8;
	st.global.u32 	[%rd17], %r1;
	bra.uni 	$L__BB0_6;
$L__BB0_5:
	mul.wide.s32 	%rd18, %r5, 4;
	add.s64 	%rd19, %rd3, %rd18;
	ld.global.u32 	%r11, [%rd19];
	setp.lt.s32 	%p5, %r11, %r6;
	selp.b32 	%r12, %r11, %r1, %p5;
	add.s64 	%rd21, %rd1, %rd8;
	st.global.u32 	[%rd21], %r12;
$L__BB0_6:
	ret;

}
	// .globl	_Z9jump_oncePii
.visible .entry _Z9jump_oncePii(
	.param .u64 .ptr .align 1 _Z9jump_oncePii_param_0,
	.param .u32 _Z9jump_oncePii_param_1
)
{
	.reg .pred 	%p<2>;
	.reg .b32 	%r<8>;
	.reg .b64 	%rd<7>;

	ld.param.u64 	%rd1, [_Z9jump_oncePii_param_0];
	ld.param.u32 	%r2, [_Z9jump_oncePii_param_1];
	mov.u32 	%r3, %ctaid.x;
	mov.u32 	%r4, %ntid.x;
	mov.u32 	%r5, %tid.x;
	mad.lo.s32 	%r1, %r3, %r4, %r5;
	setp.ge.s32 	%p1, %r1, %r2;
	@%p1 bra 	$L__BB1_2;
	cvta.to.global.u64 	%rd2, %rd1;
	mul.wide.s32 	%rd3, %r1, 4;
	add.s64 	%rd4, %rd2, %rd3;
	ld.global.u32 	%r6, [%rd4];
	mul.wide.s32 	%rd5, %r6, 4;
	add.s64 	%rd6, %rd2, %rd5;
	ld.global.u32 	%r7, [%rd6];
	st.global.u32 	[%rd4], %r7;
$L__BB1_2:
	ret;

}
	// .globl	_Z19detect_cycles_fusedPKiS0_S0_S0_iiPhS1_i
.visible .entry _Z19detect_cycles_fusedPKiS0_S0_S0_iiPhS1_i(
	.param .u64 .ptr .align 1 _Z19detect_cycles_fusedPKiS0_S0_S0_iiPhS1_i_param_0,
	.param .u64 .ptr .align 1 _Z19detect_cycles_fusedPKiS0_S0_S0_iiPhS1_i_param_1,
	.param .u64 .ptr .align 1 _Z19detect_cycles_fusedPKiS0_S0_S0_iiPhS1_i_param_2,
	.param .u64 .ptr .align 1 _Z19detect_cycles_fusedPKiS0_S0_S0_iiPhS1_i_param_3,
	.param .u32 _Z19detect_cycles_fusedPKiS0_S0_S0_iiPhS1_i_param_4,
	.param .u32 _Z19detect_cycles_fusedPKiS0_S0_S0_iiPhS1_i_param_5,
	.param .u64 .ptr .align 1 _Z19detect_cycles_fusedPKiS0_S0_S0_iiPhS1_i_param_6,
	.param .u64 .ptr .align 1 _Z19detect_cycles_fusedPKiS0_S0_S0_iiPhS1_i_param_7,
	.param .u32 _Z19detect_cycles_fusedPKiS0_S0_S0_iiPhS1_i_param_8
)
{
	.reg .pred 	%p<12>;
	.reg .b16 	%rs<3>;
	.reg .b32 	%r<12>;
	.reg .b64 	%rd<21>;

	ld.param.u64 	%rd5, [_Z19detect_cycles_fusedPKiS0_S0_S0_iiPhS1_i_param_0];
	ld.param.u64 	%rd6, [_Z19detect_cycles_fusedPKiS0_S0_S0_iiPhS1_i_param_1];
	ld.param.u32 	%r2, [_Z19detect_cycles_fusedPKiS0_S0_S0_iiPhS1_i_param_4];
	ld.param.u32 	%r3, [_Z19detect_cycles_fusedPKiS0_S0_S0_iiPhS1_i_param_5];
	ld.param.u64 	%rd3, [_Z19detect_cycles_fusedPKiS0_S0_S0_iiPhS1_i_param_6];
	ld.param.u64 	%rd4, [_Z19detect_cycles_fusedPKiS0_S0_S0_iiPhS1_i_param_7];
	ld.param.u32 	%r4, [_Z19detect_cycles_fusedPKiS0_S0_S0_iiPhS1_i_param_8];
	cvta.to.global.u64 	%rd1, %rd6;
	cvta.to.global.u64 	%rd2, %rd5;
	mov.u32 	%r5, %ctaid.x;
	mov.u32 	%r6, %ntid.x;
	mov.u32 	%r7, %tid.x;
	mad.lo.s32 	%r1, %r5, %r6, %r7;
	setp.ge.s32 	%p5, %r1, %r4;
	@%p5 bra 	$L__BB2_6;
	mul.wide.s32 	%rd7, %r1, 4;
	add.s64 	%rd8, %rd2, %rd7;
	ld.global.u32 	%r8, [%rd8];
	setp.ne.s32 	%p7, %r8, %r2;
	mov.pred 	%p10, 0;
	@%p7 bra 	$L__BB2_3;
	mul.wide.s32 	%rd9, %r2, 4;
	add.s64 	%rd10, %rd2, %rd9;
	ld.global.u32 	%r9, [%rd10];
	setp.eq.s32 	%p10, %r9, %r2;
$L__BB2_3:
	cvt.s64.s32 	%rd11, %r1;
	selp.u16 	%rs1, 1, 0, %p10;
	cvta.to.global.u64 	%rd12, %rd3;
	add.s64 	%rd13, %rd12, %rd11;
	st.global.u8 	[%rd13], %rs1;
	add.s64 	%rd15, %rd1, %rd7;
	ld.global.u32 	%r10, [%rd15];
	setp.ne.s32 	%p9, %r10, %r3;
	mov.pred 	%p11, 0;
	@%p9 bra 	$L__BB2_5;
	mul.wide.s32 	%rd16, %r3, 4;
	add.s64 	%rd17, %rd1, %rd16;
	ld.global.u32 	%r11, [%rd17];
	setp.eq.s32 	%p11, %r11, %r3;
$L__BB2_5:
	selp.u16 	%rs2, 1, 0, %p11;
	cvta.to.global.u64 	%rd19, %rd4;
	add.s64 	%rd20, %rd19, %rd11;
	st.global.u8 	[%rd20], %rs2;
$L__BB2_6:
	ret;

}
	// .globl	_Z19flip_specific_pairsPiPKiS1_ii
.visible .entry _Z19flip_specific_pairsPiPKiS1_ii(
	.param .u64 .ptr .align 1 _Z19flip_specific_pairsPiPKiS1_ii_param_0,
	.param .u64 .ptr .align 1 _Z19flip_specific_pairsPiPKiS1_ii_param_1,
	.param .u64 .ptr .align 1 _Z19flip_specific_pairsPiPKiS1_ii_param_2,
	.param .u32 _Z19flip_specific_pairsPiPKiS1_ii_param_3,
	.param .u32 _Z19flip_specific_pairsPiPKiS1_ii_param_4
)
{
	.reg .pred 	%p<2>;
	.reg .b32 	%r<12>;
	.reg .b64 	%rd<12>;

	ld.param.u64 	%rd1, [_Z19flip_specific_pairsPiPKiS1_ii_param_0];
	ld.param.u64 	%rd2, [_Z19flip_specific_pairsPiPKiS1_ii_param_1];
	ld.param.u64 	%rd3, [_Z19flip_specific_pairsPiPKiS1_ii_param_2];
	ld.param.u32 	%r3, [_Z19flip_specific_pairsPiPKiS1_ii_param_3];
	ld.param.u32 	%r2, [_Z19flip_specific_pairsPiPKiS1_ii_param_4];
	mov.u32 	%r4, %ctaid.x;
	mov.u32 	%r5, %ntid.x;
	mov.u32 	%r6, %tid.x;
	mad.lo.s32 	%r1, %r4, %r5, %r6;
	setp.ge.s32 	%p1, %r1, %r3;
	@%p1 bra 	$L__BB3_2;
	cvta.to.global.u64 	%rd4, %rd2;
	cvta.to.global.u64 	%rd5, %rd3;
	cvta.to.global.u64 	%rd6, %rd1;
	mul.wide.s32 	%rd7, %r1, 4;
	add.s64 	%rd8, %rd4, %rd7;
	ld.global.u32 	%r7, [%rd8];
	add.s64 	%rd9, %rd5, %rd7;
	ld.global.u32 	%r8, [%rd9];
	mad.lo.s32 	%r9, %r8, %r2, %r7;
	mul.wide.s32 	%rd10, %r9, 4;
	add.s64 	%rd11, %rd6, %rd10;
	ld.global.u32 	%r10, [%rd11];
	sub.s32 	%r11, 1, %r10;
	st.global.u32 	[%rd11], %r11;
$L__BB3_2:
	ret;

}


// ===== COMPILED SASS (sm_100) =====

	.target	sm_100

	.elftype	@"ET_EXEC"


//--------------------- .note.nv.tkinfo           --------------------------
	.section	.note.nv.tkinfo,"",@"SHT_NOTE"
	.sectionflags	@"SHF_NOTE_NV_TKINFO"
	.tkinfo
        /*0018*/ 	.word	0x00000002
        /*0030*/ 	.string	""
        /*0030*/ 	.string	"ptxas"
        /*0030*/ 	.string	"Cuda compilation tools, release 13.0, V13.0.88"
        /*0030*/ 	.string	"Build cuda_13.0.r13.0/compiler.36424714_0"
        /*0030*/ 	.string	"-arch sm_100 -m 64 "



//--------------------- .note.nv.cuinfo           --------------------------
	.section	.note.nv.cuinfo,"",@"SHT_NOTE"
	.sectionflags	@"SHF_NOTE_NV_CUINFO"
        /*0018*/ 	.short	0x0002
        /*001a*/ 	.short	0x0064
        /*001c*/ 	.short	0x0082
	.zero		2


//--------------------- .nv.info                  --------------------------
	.section	.nv.info,"",@"SHT_CUDA_INFO"
	.align	4


	//----- nvinfo : EIATTR_REGCOUNT
	.align		4
        /*0000*/ 	.byte	0x04, 0x2f
        /*0002*/ 	.short	(.L_1 - .L_0)
	.align		4
.L_0:
        /*0004*/ 	.word	index@(_Z19build_composed_mapsPKiS0_iPiS1_)
        /*0008*/ 	.word	0x00000010


	//----- nvinfo : EIATTR_FRAME_SIZE
	.align		4
.L_1:
        /*000c*/ 	.byte	0x04, 0x11
        /*000e*/ 	.short	(.L_3 - .L_2)
	.align		4
.L_2:
        /*0010*/ 	.word	index@(_Z19build_composed_mapsPKiS0_iPiS1_)
        /*0014*/ 	.word	0x00000000


	//----- nvinfo : EIATTR_REGCOUNT
	.align		4
.L_3:
        /*0018*/ 	.byte	0x04, 0x2f
        /*001a*/ 	.short	(.L_5 - .L_4)
	.align		4
.L_4:
        /*001c*/ 	.word	index@(_Z9jump_oncePii)
        /*0020*/ 	.word	0x0000000a


	//----- nvinfo : EIATTR_FRAME_SIZE
	.align		4
.L_5:
        /*0024*/ 	.byte	0x04, 0x11
        /*0026*/ 	.short	(.L_7 - .L_6)
	.align		4
.L_6:
        /*0028*/ 	.word	index@(_Z9jump_oncePii)
        /*002c*/ 	.word	0x00000000


	//----- nvinfo : EIATTR_REGCOUNT
	.align		4
.L_7:
        /*0030*/ 	.byte	0x04, 0x2f
        /*0032*/ 	.short	(.L_9 - .L_8)
	.align		4
.L_8:
        /*0034*/ 	.word	index@(_Z19detect_cycles_fusedPKiS0_S0_S0_iiPhS1_i)
        /*0038*/ 	.word	0x00000012


	//----- nvinfo : EIATTR_FRAME_SIZE
	.align		4
.L_9:
        /*003c*/ 	.byte	0x04, 0x11
        /*003e*/ 	.short	(.L_11 - .L_10)
	.align		4
.L_10:
        /*0040*/ 	.word	index@(_Z19detect_cycles_fusedPKiS0_S0_S0_iiPhS1_i)
        /*0044*/ 	.word	0x00000000


	//----- nvinfo : EIATTR_REGCOUNT
	.align		4
.L_11:
        /*0048*/ 	.byte	0x04, 0x2f
        /*004a*/ 	.short	(.L_13 - .L_12)
	.align		4
.L_12:
        /*004c*/ 	.word	index@(_Z19flip_specific_pairsPiPKiS1_ii)
        /*0050*/ 	.word	0x0000000c


	//----- nvinfo : EIATTR_FRAME_SIZE
	.align		4
.L_13:
        /*0054*/ 	.byte	0x04, 0x11
        /*0056*/ 	.short	(.L_15 - .L_14)
	.align		4
.L_14:
        /*0058*/ 	.word	index@(_Z19flip_specific_pairsPiPKiS1_ii)
        /*005c*/ 	.word	0x00000000


	//----- nvinfo : EIATTR_MIN_STACK_SIZE
	.align		4
.L_15:
        /*0060*/ 	.byte	0x04, 0x12
        /*0062*/ 	.short	(.L_17 - .L_16)
	.align		4
.L_16:
        /*0064*/ 	.word	index@(_Z19flip_specific_pairsPiPKiS1_ii)
        /*0068*/ 	.word	0x00000000


	//----- nvinfo : EIATTR_MIN_STACK_SIZE
	.align		4
.L_17:
        /*006c*/ 	.byte	0x04, 0x12
        /*006e*/ 	.short	(.L_19 - .L_18)
	.align		4
.L_18:
        /*0070*/ 	.word	index@(_Z19detect_cycles_fusedPKiS0_S0_S0_iiPhS1_i)
        /*0074*/ 	.word	0x00000000


	//----- nvinfo : EIATTR_MIN_STACK_SIZE
	.align		4
.L_19:
        /*0078*/ 	.byte	0x04, 0x12
        /*007a*/ 	.short	(.L_21 - .L_20)
	.align		4
.L_20:
        /*007c*/ 	.word	index@(_Z9jump_oncePii)
        /*0080*/ 	.word	0x00000000


	//----- nvinfo : EIATTR_MIN_STACK_SIZE
	.align		4
.L_21:
        /*0084*/ 	.byte	0x04, 0x12
        /*0086*/ 	.short	(.L_23 - .L_22)
	.align		4
.L_22:
        /*0088*/ 	.word	index@(_Z19build_composed_mapsPKiS0_iPiS1_)
        /*008c*/ 	.word	0x00000000
.L_23:


//--------------------- .nv.compat                --------------------------
	.section	.nv.compat,"",@"SHT_CUDA_COMPAT_INFO"
	.align	4
        /*0000*/ 	.byte	0x02, 0x09, 0x00, 0x00, 0x02, 0x02, 0x01, 0x00, 0x02, 0x05, 0x05, 0x00, 0x03, 0x07, 0x01, 0x01
        /*0010*/ 	.byte	0x02, 0x03, 0x00, 0x00, 0x02, 0x06, 0x01, 0x00, 0x04, 0x0b, 0x08, 0x00, 0x09, 0x00, 0x00, 0x00
        /*0020*/ 	.byte	0x00, 0x00, 0x00, 0x00


//--------------------- .nv.info._Z19flip_specific_pairsPiPKiS1_ii --------------------------
	.section	.nv.info._Z19flip_specific_pairsPiPKiS1_ii,"",@"SHT_CUDA_INFO"
	.sectionflags	@""
	.align	4


	//----- nvinfo : EIATTR_CUDA_API_VERSION
	.align		4
        /*0000*/ 	.byte	0x04, 0x37
        /*0002*/ 	.short	(.L_25 - .L_24)
.L_24:
        /*0004*/ 	.word	0x00000082


	//----- nvinfo : EIATTR_KPARAM_INFO
	.align		4
.L_25:
        /*0008*/ 	.byte	0x04, 0x17
        /*000a*/ 	.short	(.L_27 - .L_26)
.L_26:
        /*000c*/ 	.word	0x00000000
        /*0010*/ 	.short	0x0004
        /*0012*/ 	.short	0x001c
        /*0014*/ 	.byte	0x00, 0xf0, 0x11, 0x00


	//----- nvinfo : EIATTR_KPARAM_INFO
	.align		4
.L_27:
        /*0018*/ 	.byte	0x04, 0x17
        /*001a*/ 	.short	(.L_29 - .L_28)
.L_28:
        /*001c*/ 	.word	0x00000000
        /*0020*/ 	.short	0x0003
        /*0022*/ 	.short	0x0018
        /*0024*/ 	.byte	0x00, 0xf0, 0x11, 0x00


	//----- nvinfo : EIATTR_KPARAM_INFO
	.align		4
.L_29:
        /*0028*/ 	.byte	0x04, 0x17
        /*002a*/ 	.short	(.L_31 - .L_30)
.L_30:
        /*002c*/ 	.word	0x00000000
        /*0030*/ 	.short	0x0002
        /*0032*/ 	.short	0x0010
        /*0034*/ 	.byte	0x00, 0xf5, 0x21, 0x00


	//----- nvinfo : EIATTR_KPARAM_INFO
	.align		4
.L_31:
        /*0038*/ 	.byte	0x04, 0x17
        /*003a*/ 	.short	(.L_33 - .L_32)
.L_32:
        /*003c*/ 	.word	0x00000000
        /*0040*/ 	.short	0x0001
        /*0042*/ 	.short	0x0008
        /*0044*/ 	.byte	0x00, 0xf5, 0x21, 0x00


	//----- nvinfo : EIATTR_KPARAM_INFO
	.align		4
.L_33:
        /*0048*/ 	.byte	0x04, 0x17
        /*004a*/ 	.short	(.L_35 - .L_34)
.L_34:
        /*004c*/ 	.word	0x00000000
        /*0050*/ 	.short	0x0000
        /*0052*/ 	.short	0x0000
        /*0054*/ 	.byte	0x00, 0xf5, 0x21, 0x00


	//----- nvinfo : EIATTR_SPARSE_MMA_MASK
	.align		4
.L_35:
        /*0058*/ 	.byte	0x03, 0x50
        /*005a*/ 	.short	0x0000


	//----- nvinfo : EIATTR_MAXREG_COUNT
	.align		4
        /*005c*/ 	.byte	0x03, 0x1b
        /*005e*/ 	.short	0x00ff


	//----- nvinfo : EIATTR_MERCURY_ISA_VERSION
	.align		4
        /*0060*/ 	.byte	0x03, 0x5f
        /*0062*/ 	.short	0x0101


	//----- nvinfo : EIATTR_VRC_CTA_INIT_COUNT
	.align		4
        /*0064*/ 	.byte	0x02, 0x4a
	.zero		1
	.zero		1


	//----- nvinfo : EIATTR_EXIT_INSTR_OFFSETS
	.align		4
        /*0068*/ 	.byte	0x04, 0x1c
        /*006a*/ 	.short	(.L_37 - .L_36)


	//   ....[0]....
.L_36:
        /*006c*/ 	.word	0x00000070


	//   ....[1]....
        /*0070*/ 	.word	0x00000160


	//----- nvinfo : EIATTR_CBANK_PARAM_SIZE
	.align		4
.L_37:
        /*0074*/ 	.byte	0x03, 0x19
        /*0076*/ 	.short	0x0020


	//----- nvinfo : EIATTR_PARAM_CBANK
	.align		4
        /*0078*/ 	.byte	0x04, 0x0a
        /*007a*/ 	.short	(.L_39 - .L_38)
	.align		4
.L_38:
        /*007c*/ 	.word	index@(.nv.constant0._Z19flip_specific_pairsPiPKiS1_ii)
        /*0080*/ 	.short	0x0380
        /*0082*/ 	.short	0x0020


	//----- nvinfo : EIATTR_SW_WAR
	.align		4
.L_39:
        /*0084*/ 	.byte	0x04, 0x36
        /*0086*/ 	.short	(.L_41 - .L_40)
.L_40:
        /*0088*/ 	.word	0x00000008
.L_41:


//--------------------- .nv.info._Z19detect_cycles_fusedPKiS0_S0_S0_iiPhS1_i --------------------------
	.section	.nv.info._Z19detect_cycles_fusedPKiS0_S0_S0_iiPhS1_i,"",@"SHT_CUDA_INFO"
	.sectionflags	@""
	.align	4


	//----- nvinfo : EIATTR_CUDA_API_VERSION
	.align		4
        /*0000*/ 	.byte	0x04, 0x37
        /*0002*/ 	.short	(.L_43 - .L_42)
.L_42:
        /*0004*/ 	.word	0x00000082


	//----- nvinfo : EIATTR_KPARAM_INFO
	.align		4
.L_43:
        /*0008*/ 	.byte	0x04, 0x17
        /*000a*/ 	.short	(.L_45 - .L_44)
.L_44:
        /*000c*/ 	.word	0x00000000
        /*0010*/ 	.short	0x0008
        /*0012*/ 	.short	0x0038
        /*0014*/ 	.byte	0x00, 0xf0, 0x11, 0x00


	//----- nvinfo : EIATTR_KPARAM_INFO
	.align		4
.L_45:
        /*0018*/ 	.byte	0x04, 0x17
        /*001a*/ 	.short	(.L_47 - .L_46)
.L_46:
        /*001c*/ 	.word	0x00000000
        /*0020*/ 	.short	0x0007
        /*0022*/ 	.short	0x0030
        /*0024*/ 	.byte	0x00, 0xf5, 0x21, 0x00


	//----- nvinfo : EIATTR_KPARAM_INFO
	.align		4
.L_47:
        /*0028*/ 	.byte	0x04, 0x17
        /*002a*/ 	.short	(.L_49 - .L_48)
.L_48:
        /*002c*/ 	.word	0x00000000
        /*0030*/ 	.short	0x0006
        /*0032*/ 	.short	0x0028
        /*0034*/ 	.byte	0x00, 0xf5, 0x21, 0x00


	//----- nvinfo : EIATTR_KPARAM_INFO
	.align		4
.L_49:
        /*0038*/ 	.byte	0x04, 0x17
        /*003a*/ 	.short	(.L_51 - .L_50)
.L_50:
        /*003c*/ 	.word	0x00000000
        /*0040*/ 	.short	0x0005
        /*0042*/ 	.short	0x0024
        /*0044*/ 	.byte	0x00, 0xf0, 0x11, 0x00


	//----- nvinfo : EIATTR_KPARAM_INFO
	.align		4
.L_51:
        /*0048*/ 	.byte	0x04, 0x17
        /*004a*/ 	.short	(.L_53 - .L_52)
.L_52:
        /*004c*/ 	.word	0x00000000
        /*0050*/ 	.short	0x0004
        /*0052*/ 	.short	0x0020
        /*0054*/ 	.byte	0x00, 0xf0, 0x11, 0x00


	//----- nvinfo : EIATTR_KPARAM_INFO
	.align		4
.L_53:
        /*0058*/ 	.byte	0x04, 0x17
        /*005a*/ 	.short	(.L_55 - .L_54)
.L_54:
        /*005c*/ 	.word	0x00000000
        /*0060*/ 	.short	0x0003
        /*0062*/ 	.short	0x0018
        /*0064*/ 	.byte	0x00, 0xf5, 0x21, 0x00


	//----- nvinfo : EIATTR_KPARAM_INFO
	.align		4
.L_55:
        /*0068*/ 	.byte	0x04, 0x17
        /*006a*/ 	.short	(.L_57 - .L_56)
.L_56:
        /*006c*/ 	.word	0x00000000
        /*0070*/ 	.short	0x0002
        /*0072*/ 	.short	0x0010
        /*0074*/ 	.byte	0x00, 0xf5, 0x21, 0x00


	//----- nvinfo : EIATTR_KPARAM_INFO
	.align		4
.L_57:
        /*0078*/ 	.byte	0x04, 0x17
        /*007a*/ 	.short	(.L_59 - .L_58)
.L_58:
        /*007c*/ 	.word	0x00000000
        /*0080*/ 	.short	0x0001
        /*0082*/ 	.short	0x0008
        /*0084*/ 	.byte	0x00, 0xf5, 0x21, 0x00


	//----- nvinfo : EIATTR_KPARAM_INFO
	.align		4
.L_59:
        /*0088*/ 	.byte	0x04, 0x17
        /*008a*/ 	.short	(.L_61 - .L_60)
.L_60:
        /*008c*/ 	.word	0x00000000
        /*0090*/ 	.short	0x0000
        /*0092*/ 	.short	0x0000
        /*0094*/ 	.byte	0x00, 0xf5, 0x21, 0x00


	//----- nvinfo : EIATTR_SPARSE_MMA_MASK
	.align		4
.L_61:
        /*0098*/ 	.byte	0x03, 0x50
        /*009a*/ 	.short	0x0000


	//----- nvinfo : EIATTR_MAXREG_COUNT
	.align		4
        /*009c*/ 	.byte	0x03, 0x1b
        /*009e*/ 	.short	0x00ff


	//----- nvinfo : EIATTR_MERCURY_ISA_VERSION
	.align		4
        /*00a0*/ 	.byte	0x03, 0x5f
        /*00a2*/ 	.short	0x0101


	//----- nvinfo : EIATTR_VRC_CTA_INIT_COUNT
	.align		4
        /*00a4*/ 	.byte	0x02, 0x4a
	.zero		1
	.zero		1


	//----- nvinfo : EIATTR_EXIT_INSTR_OFFSETS
	.align		4
        /*00a8*/ 	.byte	0x04, 0x1c
        /*00aa*/ 	.short	(.L_63 - .L_62)


	//   ....[0]....
.L_62:
        /*00ac*/ 	.word	0x00000070


	//   ....[1]....
        /*00b0*/ 	.word	0x00000240


	//----- nvinfo : EIATTR_CBANK_PARAM_SIZE
	.align		4
.L_63:
        /*00b4*/ 	.byte	0x03, 0x19
        /*00b6*/ 	.short	0x003c


	//----- nvinfo : EIATTR_PARAM_CBANK
	.align		4
        /*00b8*/ 	.byte	0x04, 0x0a
        /*00ba*/ 	.short	(.L_65 - .L_64)
	.align		4
.L_64:
        /*00bc*/ 	.word	index@(.nv.constant0._Z19detect_cycles_fusedPKiS0_S0_S0_iiPhS1_i)
        /*00c0*/ 	.short	0x0380
        /*00c2*/ 	.short	0x003c


	//----- nvinfo : EIATTR_SW_WAR
	.align		4
.L_65:
        /*00c4*/ 	.byte	0x04, 0x36
        /*00c6*/ 	.short	(.L_67 - .L_66)
.L_66:
        /*00c8*/ 	.word	0x00000008
.L_67:


//--------------------- .nv.info._Z9jump_oncePii  --------------------------
	.section	.nv.info._Z9jump_oncePii,"",@"SHT_CUDA_INFO"
	.sectionflags	@""
	.align	4


	//----- nvinfo : EIATTR_CUDA_API_VERSION
	.align		4
        /*0000*/ 	.byte	0x04, 0x37
        /*0002*/ 	.short	(.L_69 - .L_68)
.L_68:
        /*0004*/ 	.word	0x00000082


	//----- nvinfo : EIATTR_KPARAM_INFO
	.align		4
.L_69:
        /*0008*/ 	.byte	0x04, 0x17
        /*000a*/ 	.short	(.L_71 - .L_70)
.L_70:
        /*000c*/ 	.word	0x00000000
        /*0010*/ 	.short	0x0001
        /*0012*/ 	.short	0x0008
        /*0014*/ 	.byte	0x00, 0xf0, 0x11, 0x00


	//----- nvinfo : EIATTR_KPARAM_INFO
	.align		4
.L_71:
        /*0018*/ 	.byte	0x04, 0x17
        /*001a*/ 	.short	(.L_73 - .L_72)
.L_72:
        /*001c*/ 	.word	0x00000000
        /*0020*/ 	.short	0x0000
        /*0022*/ 	.short	0x0000
        /*0024*/ 	.byte	0x00, 0xf5, 0x21, 0x00


	//----- nvinfo : EIATTR_SPARSE_MMA_MASK
	.align		4
.L_73:
        /*0028*/ 	.byte	0x03, 0x50
        /*002a*/ 	.short	0x0000


	//----- nvinfo : EIATTR_MAXREG_COUNT
	.align		4
        /*002c*/ 	.byte	0x03, 0x1b
        /*002e*/ 	.short	0x00ff


	//----- nvinfo : EIATTR_MERCURY_ISA_VERSION
	.align		4
        /*0030*/ 	.byte	0x03, 0x5f
        /*0032*/ 	.short	0x0101


	//----- nvinfo : EIATTR_VRC_CTA_INIT_COUNT
	.align		4
        /*0034*/ 	.byte	0x02, 0x4a
	.zero		1
	.zero		1


	//----- nvinfo : EIATTR_EXIT_INSTR_OFFSETS
	.align		4
        /*0038*/ 	.byte	0x04, 0x1c
        /*003a*/ 	.short	(.L_75 - .L_74)


	//   ....[0]....
.L_74:
        /*003c*/ 	.word	0x00000070


	//   ....[1]....
        /*0040*/ 	.word	0x000000f0


	//----- nvinfo : EIATTR_CBANK_PARAM_SIZE
	.align		4
.L_75:
        /*0044*/ 	.byte	0x03, 0x19
        /*0046*/ 	.short	0x000c


	//----- nvinfo : EIATTR_PARAM_CBANK
	.align		4
        /*0048*/ 	.byte	0x04, 0x0a
        /*004a*/ 	.short	(.L_77 - .L_76)
	.align		4
.L_76:
        /*004c*/ 	.word	index@(.nv.constant0._Z9jump_oncePii)
        /*0050*/ 	.short	0x0380
        /*0052*/ 	.short	0x000c


	//----- nvinfo : EIATTR_SW_WAR
	.align		4
.L_77:
        /*0054*/ 	.byte	0x04, 0x36
        /*0056*/ 	.short	(.L_79 - .L_78)
.L_78:
        /*0058*/ 	.word	0x00000008
.L_79:


//--------------------- .nv.info._Z19build_composed_mapsPKiS0_iPiS1_ --------------------------
	.section	.nv.info._Z19build_composed_mapsPKiS0_iPiS1_,"",@"SHT_CUDA_INFO"
	.sectionflags	@""
	.align	4


	//----- nvinfo : EIATTR_CUDA_API_VERSION
	.align		4
        /*0000*/ 	.byte	0x04, 0x37
        /*0002*/ 	.short	(.L_81 - .L_80)
.L_80:
        /*0004*/ 	.word	0x00000082


	//----- nvinfo : EIATTR_KPARAM_INFO
	.align		4
.L_81:
        /*0008*/ 	.byte	0x04, 0x17
        /*000a*/ 	.short	(.L_83 - .L_82)
.L_82:
        /*000c*/ 	.word	0x00000000
        /*0010*/ 	.short	0x0004
        /*0012*/ 	.short	0x0020
        /*0014*/ 	.byte	0x00, 0xf5, 0x21, 0x00


	//----- nvinfo : EIATTR_KPARAM_INFO
	.align		4
.L_83:
        /*0018*/ 	.byte	0x04, 0x17
        /*001a*/ 	.short	(.L_85 - .L_84)
.L_84:
        /*001c*/ 	.word	0x00000000
        /*0020*/ 	.short	0x0003
        /*0022*/ 	.short	0x0018
        /*0024*/ 	.byte	0x00, 0xf5, 0x21, 0x00


	//----- nvinfo : EIATTR_KPARAM_INFO
	.align		4
.L_85:
        /*0028*/ 	.byte	0x04, 0x17
        /*002a*/ 	.short	(.L_87 - .L_86)
.L_86:
        /*002c*/ 	.word	0x00000000
        /*0030*/ 	.short	0x0002
        /*0032*/ 	.short	0x0010
        /*0034*/ 	.byte	0x00, 0xf0, 0x11, 0x00


	//----- nvinfo : EIATTR_KPARAM_INFO
	.align		4
.L_87:
        /*0038*/ 	.byte	0x04, 0x17
        /*003a*/ 	.short	(.L_89 - .L_88)
.L_88:
        /*003c*/ 	.word	0x00000000
        /*0040*/ 	.short	0x0001
        /*0042*/ 	.short	0x0008
        /*0044*/ 	.byte	0x00, 0xf5, 0x21, 0x00


	//----- nvinfo : EIATTR_KPARAM_INFO
	.align		4
.L_89:
        /*0048*/ 	.byte	0x04, 0x17
        /*004a*/ 	.short	(.L_91 - .L_90)
.L_90:
        /*004c*/ 	.word	0x00000000
        /*0050*/ 	.short	0x0000
        /*0052*/ 	.short	0x0000
        /*0054*/ 	.byte	0x00, 0xf5, 0x21, 0x00


	//----- nvinfo : EIATTR_SPARSE_MMA_MASK
	.align		4
.L_91:
        /*0058*/ 	.byte	0x03, 0x50
        /*005a*/ 	.short	0x0000


	//----- nvinfo : EIATTR_MAXREG_COUNT
	.align		4
        /*005c*/ 	.byte	0x03, 0x1b
        /*005e*/ 	.short	0x00ff


	//----- nvinfo : EIATTR_MERCURY_ISA_VERSION
	.align		4
        /*0060*/ 	.byte	0x03, 0x5f
        /*0062*/ 	.short	0x0101


	//----- nvinfo : EIATTR_VRC_CTA_INIT_COUNT
	.align		4
        /*0064*/ 	.byte	0x02, 0x4a
	.zero		1
	.zero		1


	//----- nvinfo : EIATTR_EXIT_INSTR_OFFSETS
	.align		4
        /*0068*/ 	.byte	0x04, 0x1c
        /*006a*/ 	.short	(.L_93 - .L_92)


	//   ....[0]....
.L_92:
        /*006c*/ 	.word	0x00000070


	//   ....[1]....
        /*0070*/ 	.word	0x000001c0


	//   ....[2]....
        /*0074*/ 	.word	0x00000240


	//----- nvinfo : EIATTR_CBANK_PARAM_SIZE
	.align		4
.L_93:
        /*0078*/ 	.byte	0x03, 0x19
        /*007a*/ 	.short	0x0028


	//----- nvinfo : EIATTR_PARAM_CBANK
	.align		4
        /*007c*/ 	.byte	0x04, 0x0a
        /*007e*/ 	.short	(.L_95 - .L_94)
	.align		4
.L_94:
        /*0080*/ 	.word	index@(.nv.constant0._Z19build_composed_mapsPKiS0_iPiS1_)
        /*0084*/ 	.short	0x0380
        /*0086*/ 	.short	0x0028


	//----- nvinfo : EIATTR_SW_WAR
	.align		4
.L_95:
        /*0088*/ 	.byte	0x04, 0x36
        /*008a*/ 	.short	(.L_97 - .L_96)
.L_96:
        /*008c*/ 	.word	0x00000008
.L_97:


//--------------------- .nv.callgraph             --------------------------
	.section	.nv.callgraph,"",@"SHT_CUDA_CALLGRAPH"
	.align	4
	.sectionentsize	8
	.align		4
        /*0000*/ 	.word	0x00000000
	.align		4
        /*0004*/ 	.word	0xffffffff
	.align		4
        /*0008*/ 	.word	0x00000000
	.align		4
        /*000c*/ 	.word	0xfffffffe
	.align		4
        /*0010*/ 	.word	0x00000000
	.align		4
        /*0014*/ 	.word	0xfffffffd
	.align		4
        /*0018*/ 	.word	0x00000000
	.align		4
        /*001c*/ 	.word	0xfffffffc


//--------------------- .text._Z19flip_specific_pairsPiPKiS1_ii --------------------------
	.section	.text._Z19flip_specific_pairsPiPKiS1_ii,"ax",@progbits
	.align	128
        .global         _Z19flip_specific_pairsPiPKiS1_ii
        .type           _Z19flip_specific_pairsPiPKiS1_ii,@function
        .size           _Z19flip_specific_pairsPiPKiS1_ii,(.L_x_4 - _Z19flip_specific_pairsPiPKiS1_ii)
        .other          _Z19flip_specific_pairsPiPKiS1_ii,@"STO_CUDA_ENTRY STV_DEFAULT"
_Z19flip_specific_pairsPiPKiS1_ii:
.text._Z19flip_specific_pairsPiPKiS1_ii:
[----:B------:R-:W-:Y:S01]  /*0000*/  LDC R1, c[0x0][0x37c] ;  /* 0x0000df00ff017b82 */ /* 0x000fe20000000800 */
[----:B------:R-:W0:Y:S07]  /*0010*/  S2R R0, SR_TID.X ;  /* 0x0000000000007919 */ /* 0x000e2e0000002100 */
[----:B------:R-:W0:Y:S01]  /*0020*/  S2UR UR4, SR_CTAID.X ;  /* 0x00000000000479c3 */ /* 0x000e220000002500 */
[----:B------:R-:W1:Y:S07]  /*0030*/  LDCU UR5, c[0x0][0x398] ;  /* 0x00007300ff0577ac */ /* 0x000e6e0008000800 */
[----:B------:R-:W0:Y:S02]  /*0040*/  LDC R7, c[0x0][0x360] ;  /* 0x0000d800ff077b82 */ /* 0x000e240000000800 */
[----:B0-----:R-:W-:-:S05]  /*0050*/  IMAD R7, R7, UR4, R0 ;  /* 0x0000000407077c24 */ /* 0x001fca000f8e0200 */
[----:B-1----:R-:W-:-:S13]  /*0060*/  ISETP.GE.AND P0, PT, R7, UR5, PT ;  /* 0x0000000507007c0c */ /* 0x002fda000bf06270 */
[----:B------:R-:W-:Y:S05]  /*0070*/  @P0 EXIT ;  /* 0x000000000000094d */ /* 0x000fea0003800000 */
[----:B------:R-:W0:Y:S01]  /*0080*/  LDC.64 R2, c[0x0][0x388] ;  /* 0x0000e200ff027b82 */ /* 0x000e220000000a00 */
[----:B------:R-:W1:Y:S01]  /*0090*/  LDCU.64 UR4, c[0x0][0x358] ;  /* 0x00006b00ff0477ac */ /* 0x000e620008000a00 */
[----:B------:R-:W2:Y:S06]  /*00a0*/  LDCU UR6, c[0x0][0x39c] ;  /* 0x00007380ff0677ac */ /* 0x000eac0008000800 */
[----:B------:R-:W3:Y:S01]  /*00b0*/  LDC.64 R4, c[0x0][0x390] ;  /* 0x0000e400ff047b82 */ /* 0x000ee20000000a00 */
[----:B0-----:R-:W-:-:S06]  /*00c0*/  IMAD.WIDE R2, R7, 0x4, R2 ;  /* 0x0000000407027825 */ /* 0x001fcc00078e0202 */
[----:B-1----:R-:W2:Y:S01]  /*00d0*/  LDG.E R2, desc[UR4][R2.64] ;  /* 0x0000000402027981 */ /* 0x002ea2000c1e1900 */
[----:B---3--:R-:W-:Y:S02]  /*00e0*/  IMAD.WIDE R4, R7, 0x4, R4 ;  /* 0x0000000407047825 */ /* 0x008fe400078e0204 */
[----:B------:R-:W0:Y:S04]  /*00f0*/  LDC.64 R6, c[0x0][0x380] ;  /* 0x0000e000ff067b82 */ /* 0x000e280000000a00 */
[----:B------:R-:W2:Y:S02]  /*0100*/  LDG.E R5, desc[UR4][R4.64] ;  /* 0x0000000404057981 */ /* 0x000ea4000c1e1900 */
[----:B--2---:R-:W-:-:S04]  /*0110*/  IMAD R9, R5, UR6, R2 ;  /* 0x0000000605097c24 */ /* 0x004fc8000f8e0202 */
[----:B0-----:R-:W-:-:S05]  /*0120*/  IMAD.WIDE R6, R9, 0x4, R6 ;  /* 0x0000000409067825 */ /* 0x001fca00078e0206 */
[----:B------:R-:W2:Y:S02]  /*0130*/  LDG.E R0, desc[UR4][R6.64] ;  /* 0x0000000406007981 */ /* 0x000ea4000c1e1900 */
[----:B--2---:R-:W-:-:S05]  /*0140*/  IADD3 R9, PT, PT, -R0, 0x1, RZ ;  /* 0x0000000100097810 */ /* 0x004fca0007ffe1ff */
[----:B------:R-:W-:Y:S01]  /*0150*/  STG.E desc[UR4][R6.64], R9 ;  /* 0x0000000906007986 */ /* 0x000fe2000c101904 */
[----:B------:R-:W-:Y:S05]  /*0160*/  EXIT ;  /* 0x000000000000794d */ /* 0x000fea0003800000 */
.L_x_0:
[----:B------:R-:W-:-:S00]  /*0170*/  BRA `(.L_x_0) ;  /* 0xfffffffc00fc7947 */ /* 0x000fc0000383ffff */
[----:B------:R-:W-:-:S00]  /*0180*/  NOP ;  /* 0x0000000000007918 */ /* 0x000fc00000000000 */
[----:B------:R-:W-:-:S00]  /*0190*/  NOP ;  /* 0x0000000000007918 */ /* 0x000fc00000000000 */
[----:B------:R-:W-:-:S00]  /*01a0*/  NOP ;  /* 0x0000000000007918 */ /* 0x000fc00000000000 */
[----:B------:R-:W-:-:S00]  /*01b0*/  NOP ;  /* 0x0000000000007918 */ /* 0x000fc00000000000 */
[----:B------:R-:W-:-:S00]  /*01c0*/  NOP ;  /* 0x0000000000007918 */ /* 0x000fc00000000000 */
[----:B------:R-:W-:-:S00]  /*01d0*/  NOP ;  /* 0x0000000000007918 */ /* 0x000fc00000000000 */
[----:B------:R-:W-:-:S00]  /*01e0*/  NOP ;  /* 0x0000000000007918 */ /* 0x000fc00000000000 */
[----:B------:R-:W-:-:S00]  /*01f0*/  NOP ;  /* 0x0000000000007918 */ /* 0x000fc00000000000 */
.L_x_4:


//--------------------- .text._Z19detect_cycles_fusedPKiS0_S0_S0_iiPhS1_i --------------------------
	.section	.text._Z19detect_cycles_fusedPKiS0_S0_S0_iiPhS1_i,"ax",@progbits
	.align	128
        .global         _Z19detect_cycles_fusedPKiS0_S0_S0_iiPhS1_i
        .type           _Z19detect_cycles_fusedPKiS0_S0_S0_iiPhS1_i,@function
        .size           _Z19detect_cycles_fusedPKiS0_S0_S0_iiPhS1_i,(.L_x_5 - _Z19detect_cycles_fusedPKiS0_S0_S0_iiPhS1_i)
        .other          _Z19detect_cycles_fusedPKiS0_S0_S0_iiPhS1_i,@"STO_CUDA_ENTRY STV_DEFAULT"
_Z19detect_cycles_fusedPKiS0_S0_S0_iiPhS1_i:
.text._Z19detect_cycles_fusedPKiS0_S0_S0_iiPhS1_i:
        /* <DEDUP_REMOVED lines=10> */
[----:B------:R-:W2:Y:S06]  /*00a0*/  LDCU.64 UR6, c[0x0][0x3a8] ;  /* 0x00007500ff0677ac */ /* 0x000eac0008000a00 */
[----:B------:R-:W3:Y:S08]  /*00b0*/  LDC R7, c[0x0][0x3a0] ;  /* 0x0000e800ff077b82 */ /* 0x000ef00000000800 */
[----:B------:R-:W4:Y:S01]  /*00c0*/  LDC.64 R8, c[0x0][0x388] ;  /* 0x0000e200ff087b82 */ /* 0x000f220000000a00 */
[----:B0-----:R-:W-:Y:S01]  /*00d0*/  IMAD.WIDE R2, R11, 0x4, R4 ;  /* 0x000000040b027825 */ /* 0x001fe200078e0204 */
[----:B------:R-:W-:-:S06]  /*00e0*/  SHF.R.S32.HI R0, RZ, 0x1f, R11 ;  /* 0x0000001fff007819 */ /* 0x000fcc000001140b */
[----:B------:R-:W0:Y:S01]  /*00f0*/  LDC R15, c[0x0][0x3a4] ;  /* 0x0000e900ff0f7b82 */ /* 0x000e220000000800 */
[----:B-1----:R-:W3:Y:S02]  /*0100*/  LDG.E R2, desc[UR4][R2.64] ;  /* 0x0000000402027981 */ /* 0x002ee4000c1e1900 */
[----:B---3--:R-:W-:-:S13]  /*0110*/  ISETP.NE.AND P0, PT, R2, R7, PT ;  /* 0x000000070200720c */ /* 0x008fda0003f05270 */
[----:B------:R-:W-:-:S06]  /*0120*/  @!P0 IMAD.WIDE R4, R7, 0x4, R4 ;  /* 0x0000000407048825 */ /* 0x000fcc00078e0204 */
[----:B------:R-:W3:Y:S01]  /*0130*/  @!P0 LDG.E R4, desc[UR4][R4.64] ;  /* 0x0000000404048981 */ /* 0x000ee2000c1e1900 */
[C---:B--2---:R-:W-:Y:S01]  /*0140*/  IADD3 R6, P1, PT, R11.reuse, UR6, RZ ;  /* 0x000000060b067c10 */ /* 0x044fe2000ff3e0ff */
[----:B----4-:R-:W-:Y:S01]  /*0150*/  IMAD.WIDE R2, R11, 0x4, R8 ;  /* 0x000000040b027825 */ /* 0x010fe200078e0208 */
[----:B---3--:R-:W-:Y:S02]  /*0160*/  ISETP.EQ.AND P0, PT, R4, R7, !P0 ;  /* 0x000000070400720c */ /* 0x008fe40004702270 */
[----:B------:R-:W-:Y:S01]  /*0170*/  IADD3.X R7, PT, PT, R0, UR7, RZ, P1, !PT ;  /* 0x0000000700077c10 */ /* 0x000fe20008ffe4ff */
[----:B------:R-:W1:Y:S01]  /*0180*/  LDCU.64 UR6, c[0x0][0x3b0] ;  /* 0x00007600ff0677ac */ /* 0x000e620008000a00 */
[----:B------:R-:W-:-:S05]  /*0190*/  SEL R13, RZ, 0x1, !P0 ;  /* 0x00000001ff0d7807 */ /* 0x000fca0004000000 */
[----:B------:R-:W-:Y:S04]  /*01a0*/  STG.E.U8 desc[UR4][R6.64], R13 ;  /* 0x0000000d06007986 */ /* 0x000fe8000c101104 */
[----:B------:R-:W0:Y:S02]  /*01b0*/  LDG.E R2, desc[UR4][R2.64] ;  /* 0x0000000402027981 */ /* 0x000e24000c1e1900 */
[----:B0-----:R-:W-:-:S13]  /*01c0*/  ISETP.NE.AND P0, PT, R2, R15, PT ;  /* 0x0000000f0200720c */ /* 0x001fda0003f05270 */
[----:B------:R-:W-:-:S06]  /*01d0*/  @!P0 IMAD.WIDE R4, R15, 0x4, R8 ;  /* 0x000000040f048825 */ /* 0x000fcc00078e0208 */
[----:B------:R-:W2:Y:S01]  /*01e0*/  @!P0 LDG.E R4, desc[UR4][R4.64] ;  /* 0x0000000404048981 */ /* 0x000ea2000c1e1900 */
[----:B-1----:R-:W-:-:S04]  /*01f0*/  IADD3 R8, P1, PT, R11, UR6, RZ ;  /* 0x000000060b087c10 */ /* 0x002fc8000ff3e0ff */
[----:B------:R-:W-:Y:S02]  /*0200*/  IADD3.X R9, PT, PT, R0, UR7, RZ, P1, !PT ;  /* 0x0000000700097c10 */ /* 0x000fe40008ffe4ff */
[----:B--2---:R-:W-:-:S04]  /*0210*/  ISETP.EQ.AND P0, PT, R4, R15, !P0 ;  /* 0x0000000f0400720c */ /* 0x004fc80004702270 */
[----:B------:R-:W-:-:S05]  /*0220*/  SEL R11, RZ, 0x1, !P0 ;  /* 0x00000001ff0b7807 */ /* 0x000fca0004000000 */
[----:B------:R-:W-:Y:S01]  /*0230*/  STG.E.U8 desc[UR4][R8.64], R11 ;  /* 0x0000000b08007986 */ /* 0x000fe2000c101104 */
[----:B------:R-:W-:Y:S05]  /*0240*/  EXIT ;  /* 0x000000000000794d */ /* 0x000fea0003800000 */
.L_x_1:
        /* <DEDUP_REMOVED lines=11> */
.L_x_5:


//--------------------- .text._Z9jump_oncePii     --------------------------
	.section	.text._Z9jump_oncePii,"ax",@progbits
	.align	128
        .global         _Z9jump_oncePii
        .type           _Z9jump_oncePii,@function
        .size           _Z9jump_oncePii,(.L_x_6 - _Z9jump_oncePii)
        .other          _Z9jump_oncePii,@"STO_CUDA_ENTRY STV_DEFAULT"
_Z9jump_oncePii:
.text._Z9jump_oncePii:
        /* <DEDUP_REMOVED lines=10> */
[----:B0-----:R-:W-:-:S05]  /*00a0*/  IMAD.WIDE R2, R3, 0x4, R4 ;  /* 0x0000000403027825 */ /* 0x001fca00078e0204 */
[----:B-1----:R-:W2:Y:S02]  /*00b0*/  LDG.E R7, desc[UR4][R2.64] ;  /* 0x0000000402077981 */ /* 0x002ea4000c1e1900 */
[----:B--2---:R-:W-:-:S06]  /*00c0*/  IMAD.WIDE R4, R7, 0x4, R4 ;  /* 0x0000000407047825 */ /* 0x004fcc00078e0204 */
[----:B------:R-:W2:Y:S04]  /*00d0*/  LDG.E R5, desc[UR4][R4.64] ;  /* 0x0000000404057981 */ /* 0x000ea8000c1e1900 */
[----:B--2---:R-:W-:Y:S01]  /*00e0*/  STG.E desc[UR4][R2.64], R5 ;  /* 0x0000000502007986 */ /* 0x004fe2000c101904 */
[----:B------:R-:W-:Y:S05]  /*00f0*/  EXIT ;  /* 0x000000000000794d */ /* 0x000fea0003800000 */
.L_x_2:
        /* <DEDUP_REMOVED lines=16> */
.L_x_6:


//--------------------- .text._Z19build_composed_mapsPKiS0_iPiS1_ --------------------------
	.section	.text._Z19build_composed_mapsPKiS0_iPiS1_,"ax",@progbits
	.align	128
        .global         _Z19build_composed_mapsPKiS0_iPiS1_
        .type           _Z19build_composed_mapsPKiS0_iPiS1_,@function
        .size           _Z19build_composed_mapsPKiS0_iPiS1_,(.L_x_7 - _Z19build_composed_mapsPKiS0_iPiS1_)
        .other          _Z19build_composed_mapsPKiS0_iPiS1_,@"STO_CUDA_ENTRY STV_DEFAULT"
_Z19build_composed_mapsPKiS0_iPiS1_:
.text._Z19build_composed_mapsPKiS0_iPiS1_:
        /* <DEDUP_REMOVED lines=9> */
[----:B------:R-:W1:Y:S07]  /*0090*/  LDCU.64 UR4, c[0x0][0x358] ;  /* 0x00006b00ff0477ac */ /* 0x000e6e0008000a00 */
[----:B------:R-:W2:Y:S08]  /*00a0*/  LDC.64 R8, c[0x0][0x388] ;  /* 0x0000e200ff087b82 */ /* 0x000eb00000000a00 */
[----:B------:R-:W3:Y:S01]  /*00b0*/  LDC.64 R6, c[0x0][0x398] ;  /* 0x0000e600ff067b82 */ /* 0x000ee20000000a00 */
[----:B0-----:R-:W-:-:S06]  /*00c0*/  IMAD.WIDE R2, R0, 0x4, R10 ;  /* 0x0000000400027825 */ /* 0x001fcc00078e020a */
[----:B-1----:R-:W4:Y:S02]  /*00d0*/  LDG.E R3, desc[UR4][R2.64] ;  /* 0x0000000402037981 */ /* 0x002f24000c1e1900 */
[----:B----4-:R-:W-:-:S13]  /*00e0*/  ISETP.GE.AND P0, PT, R3, UR6, PT ;  /* 0x0000000603007c0c */ /* 0x010fda000bf06270 */
[----:B--2---:R-:W-:-:S06]  /*00f0*/  @!P0 IMAD.WIDE R4, R3, 0x4, R8 ;  /* 0x0000000403048825 */ /* 0x004fcc00078e0208 */
[----:B------:R-:W2:Y:S01]  /*0100*/  @!P0 LDG.E R5, desc[UR4][R4.64] ;  /* 0x0000000404058981 */ /* 0x000ea2000c1e1900 */
[----:B------:R-:W-:Y:S01]  /*0110*/  MOV R13, R0 ;  /* 0x00000000000d7202 */ /* 0x000fe20000000f00 */
[----:B---3--:R-:W-:-:S04]  /*0120*/  IMAD.WIDE R6, R0, 0x4, R6 ;  /* 0x0000000400067825 */ /* 0x008fc800078e0206 */
[----:B------:R-:W-:Y:S01]  /*0130*/  IMAD.WIDE R8, R0, 0x4, R8 ;  /* 0x0000000400087825 */ /* 0x000fe200078e0208 */
[----:B--2---:R-:W-:-:S04]  /*0140*/  @!P0 ISETP.GE.AND P1, PT, R5, UR6, PT ;  /* 0x0000000605008c0c */ /* 0x004fc8000bf26270 */
[----:B------:R-:W-:-:S05]  /*0150*/  @!P0 SEL R13, R5, R0, !P1 ;  /* 0x00000000050d8207 */ /* 0x000fca0004800000 */
[----:B------:R0:W-:Y:S04]  /*0160*/  STG.E desc[UR4][R6.64], R13 ;  /* 0x0000000d06007986 */ /* 0x0001e8000c101904 */
[----:B------:R-:W2:Y:S02]  /*0170*/  LDG.E R9, desc[UR4][R8.64] ;  /* 0x0000000408097981 */ /* 0x000ea4000c1e1900 */
[----:B--2---:R-:W-:-:S13]  /*0180*/  ISETP.GE.AND P0, PT, R9, UR6, PT ;  /* 0x0000000609007c0c */ /* 0x004fda000bf06270 */
[----:B------:R-:W1:Y:S02]  /*0190*/  @P0 LDC.64 R2, c[0x0][0x3a0] ;  /* 0x0000e800ff020b82 */ /* 0x000e640000000a00 */
[----:B-1----:R-:W-:-:S05]  /*01a0*/  @P0 IMAD.WIDE R2, R0, 0x4, R2 ;  /* 0x0000000400020825 */ /* 0x002fca00078e0202 */
[----:B------:R0:W-:Y:S01]  /*01b0*/  @P0 STG.E desc[UR4][R2.64], R0 ;  /* 0x0000000002000986 */ /* 0x0001e2000c101904 */
[----:B------:R-:W-:Y:S05]  /*01c0*/  @P0 EXIT ;  /* 0x000000000000094d */ /* 0x000fea0003800000 */
[----:B0-----:R-:W-:Y:S01]  /*01d0*/  IMAD.WIDE R2, R9, 0x4, R10 ;  /* 0x0000000409027825 */ /* 0x001fe200078e020a */
[----:B------:R-:W0:Y:S05]  /*01e0*/  LDC.64 R4, c[0x0][0x3a0] ;  /* 0x0000e800ff047b82 */ /* 0x000e2a0000000a00 */
[----:B------:R-:W2:Y:S01]  /*01f0*/  LDG.E R3, desc[UR4][R2.64] ;  /* 0x0000000402037981 */ /* 0x000ea2000c1e1900 */
[----:B0-----:R-:W-:Y:S01]  /*0200*/  IMAD.WIDE R4, R0, 0x4, R4 ;  /* 0x0000000400047825 */ /* 0x001fe200078e0204 */
[----:B--2---:R-:W-:-:S04]  /*0210*/  ISETP.GE.AND P0, PT, R3, UR6, PT ;  /* 0x0000000603007c0c */ /* 0x004fc8000bf06270 */
[----:B------:R-:W-:-:S05]  /*0220*/  SEL R7, R3, R0, !P0 ;  /* 0x0000000003077207 */ /* 0x000fca0004000000 */
[----:B------:R-:W-:Y:S01]  /*0230*/  STG.E desc[UR4][R4.64], R7 ;  /* 0x0000000704007986 */ /* 0x000fe2000c101904 */
[----:B------:R-:W-:Y:S05]  /*0240*/  EXIT ;  /* 0x000000000000794d */ /* 0x000fea0003800000 */
.L_x_3:
        /* <DEDUP_REMOVED lines=11> */
.L_x_7:


//--------------------- .nv.shared.reserved.0     --------------------------
	.section	.nv.shared.reserved.0,"aw",@nobits
	.weak		__nv_reservedSMEM_offset_0_alias
	.size		__nv_reservedSMEM_offset_0_alias, 0, 64
	.other		__nv_reservedSMEM_offset_0_alias,@"STO_CUDA_RESERVED_SHARED STV_DEFAULT"
__nv_reservedSMEM_offset_0_alias:
	.zero		0
	.zero		64


//--------------------- .nv.constant0._Z19flip_specific_pairsPiPKiS1_ii --------------------------
	.section	.nv.constant0._Z19flip_specific_pairsPiPKiS1_ii,"a",@progbits
	.sectionflags	@""
	.align	4
.nv.constant0._Z19flip_specific_pairsPiPKiS1_ii:
	.zero		928


//--------------------- .nv.constant0._Z19detect_cycles_fusedPKiS0_S0_S0_iiPhS1_i --------------------------
	.section	.nv.constant0._Z19detect_cycles_fusedPKiS0_S0_S0_iiPhS1_i,"a",@progbits
	.sectionflags	@""
	.align	4
.nv.constant0._Z19detect_cycles_fusedPKiS0_S0_S0_iiPhS1_i:
	.zero		956


//--------------------- .nv.constant0._Z9jump_oncePii --------------------------
	.section	.nv.constant0._Z9jump_oncePii,"a",@progbits
	.sectionflags	@""
	.align	4
.nv.constant0._Z9jump_oncePii:
	.zero		908


//--------------------- .nv.constant0._Z19build_composed_mapsPKiS0_iPiS1_ --------------------------
	.section	.nv.constant0._Z19build_composed_mapsPKiS0_iPiS1_,"a",@progbits
	.sectionflags	@""
	.align	4
.nv.constant0._Z19build_composed_mapsPKiS0_iPiS1_:
	.zero		936


//--------------------- SYMBOLS --------------------------

	.type		.nv.reservedSmem.offset0,@object
	.size		.nv.reservedSmem.offset0,0x4
